//
// Generated by NVIDIA NVVM Compiler
//
// Compiler Build ID: CL-36424714
// Cuda compilation tools, release 13.0, V13.0.88
// Based on NVVM 20.0.0
//

.version 9.0
.target sm_100
.address_size 64

	// .globl	_Z6kernelv
.extern .func  (.param .b32 func_retval0) vprintf
(
	.param .b64 vprintf_param_0,
	.param .b64 vprintf_param_1
)
;
.global .align 1 .b8 $str[71] = {72, 101, 108, 108, 111, 32, 87, 111, 114, 108, 100, 44, 32, 109, 121, 32, 110, 117, 109, 98, 101, 114, 58, 32, 37, 100, 44, 32, 98, 108, 111, 99, 107, 32, 110, 117, 109, 98, 101, 114, 58, 32, 37, 100, 44, 32, 98, 108, 111, 99, 107, 115, 58, 32, 37, 100, 44, 32, 116, 104, 114, 101, 97, 100, 115, 58, 32, 37, 100, 10};

.visible .entry _Z6kernelv()
{
	.local .align 16 .b8 	__local_depot0[16];
	.reg .b64 	%SP;
	.reg .b64 	%SPL;
	.reg .b32 	%r<9>;
	.reg .b64 	%rd<5>;

	mov.u64 	%SPL, __local_depot0;
	cvta.local.u64 	%SP, %SPL;
	add.u64 	%rd1, %SP, 0;
	add.u64 	%rd2, %SPL, 0;
	mov.u32 	%r1, %ctaid.x;
	mov.u32 	%r2, %ntid.x;
	mov.u32 	%r3, %tid.x;
	mad.lo.s32 	%r4, %r1, %r2, %r3;
	mov.u32 	%r5, %nctaid.x;
	mul.lo.s32 	%r6, %r5, %r2;
	st.local.v4.u32 	[%rd2], {%r4, %r1, %r5, %r6};
	mov.u64 	%rd3, $str;
	cvta.global.u64 	%rd4, %rd3;
	{ // callseq 0, 0
	.param .b64 param0;
	st.param.b64 	[param0], %rd4;
	.param .b64 param1;
	st.param.b64 	[param1], %rd1;
	.param .b32 retval0;
	call.uni (retval0), 
	vprintf, 
	(
	param0, 
	param1
	);
	ld.param.b32 	%r7, [retval0];
	} // callseq 0
	ret;

}


// ===== COMPILED SASS (sm_100) =====

	.target	sm_100

	.elftype	@"ET_EXEC"


//--------------------- .note.nv.tkinfo           --------------------------
	.section	.note.nv.tkinfo,"",@"SHT_NOTE"
	.sectionflags	@"SHF_NOTE_NV_TKINFO"
	.tkinfo
        /*0018*/ 	.word	0x00000002
        /*0030*/ 	.string	""
        /*0030*/ 	.string	"ptxas"
        /*0030*/ 	.string	"Cuda compilation tools, release 13.0, V13.0.88"
        /*0030*/ 	.string	"Build cuda_13.0.r13.0/compiler.36424714_0"
        /*0030*/ 	.string	"-arch sm_100 -m 64 "



//--------------------- .note.nv.cuinfo           --------------------------
	.section	.note.nv.cuinfo,"",@"SHT_NOTE"
	.sectionflags	@"SHF_NOTE_NV_CUINFO"
        /*0018*/ 	.short	0x0002
        /*001a*/ 	.short	0x0064
        /*001c*/ 	.short	0x0082
	.zero		2


//--------------------- .nv.info                  --------------------------
	.section	.nv.info,"",@"SHT_CUDA_INFO"
	.align	4


	//----- nvinfo : EIATTR_REGCOUNT
	.align		4
        /*0000*/ 	.byte	0x04, 0x2f
        /*0002*/ 	.short	(.L_2 - .L_1)
	.align		4
.L_1:
        /*0004*/ 	.word	index@(_Z6kernelv)
        /*0008*/ 	.word	0x00000018


	//----- nvinfo : EIATTR_FRAME_SIZE
	.align		4
.L_2:
        /*000c*/ 	.byte	0x04, 0x11
        /*000e*/ 	.short	(.L_4 - .L_3)
	.align		4
.L_3:
        /*0010*/ 	.word	index@(_Z6kernelv)
        /*0014*/ 	.word	0x00000010


	//----- nvinfo : EIATTR_MIN_STACK_SIZE
	.align		4
.L_4:
        /*0018*/ 	.byte	0x04, 0x12
        /*001a*/ 	.short	(.L_6 - .L_5)
	.align		4
.L_5:
        /*001c*/ 	.word	index@(_Z6kernelv)
        /*0020*/ 	.word	0x00000010
.L_6:


//--------------------- .nv.compat                --------------------------
	.section	.nv.compat,"",@"SHT_CUDA_COMPAT_INFO"
	.align	4
        /*0000*/ 	.byte	0x02, 0x09, 0x00, 0x00, 0x02, 0x02, 0x01, 0x00, 0x02, 0x05, 0x05, 0x00, 0x03, 0x07, 0x01, 0x01
        /*0010*/ 	.byte	0x02, 0x03, 0x00, 0x00, 0x02, 0x06, 0x01, 0x00, 0x04, 0x0b, 0x08, 0x00, 0x09, 0x00, 0x00, 0x00
        /*0020*/ 	.byte	0x00, 0x00, 0x00, 0x00


//--------------------- .nv.info._Z6kernelv       --------------------------
	.section	.nv.info._Z6kernelv,"",@"SHT_CUDA_INFO"
	.sectionflags	@""
	.align	4


	//----- nvinfo : EIATTR_CUDA_API_VERSION
	.align		4
        /*0000*/ 	.byte	0x04, 0x37
        /*0002*/ 	.short	(.L_8 - .L_7)
.L_7:
        /*0004*/ 	.word	0x00000082


	//----- nvinfo : EIATTR_SPARSE_MMA_MASK
	.align		4
.L_8:
        /*0008*/ 	.byte	0x03, 0x50
        /*000a*/ 	.short	0x0000


	//----- nvinfo : EIATTR_MAXREG_COUNT
	.align		4
        /*000c*/ 	.byte	0x03, 0x1b
        /*000e*/ 	.short	0x00ff


	//----- nvinfo : EIATTR_EXTERNS
	.align		4
        /*0010*/ 	.byte	0x04, 0x0f
        /*0012*/ 	.short	(.L_10 - .L_9)


	//   ....[0]....
	.align		4
.L_9:
        /*0014*/ 	.word	index@(vprintf)


	//----- nvinfo : EIATTR_MERCURY_ISA_VERSION
	.align		4
.L_10:
        /*0018*/ 	.byte	0x03, 0x5f
        /*001a*/ 	.short	0x0101


	//----- nvinfo : EIATTR_VRC_CTA_INIT_COUNT
	.align		4
        /*001c*/ 	.byte	0x02, 0x4a
	.zero		1
	.zero		1


	//----- nvinfo : EIATTR_SYSCALL_OFFSETS
	.align		4
        /*0020*/ 	.byte	0x04, 0x46
        /*0022*/ 	.short	(.L_12 - .L_11)


	//   ....[0]....
.L_11:
        /*0024*/ 	.word	0x00000130


	//----- nvinfo : EIATTR_EXIT_INSTR_OFFSETS
	.align		4
.L_12:
        /*0028*/ 	.byte	0x04, 0x1c
        /*002a*/ 	.short	(.L_14 - .L_13)


	//   ....[0]....
.L_13:
        /*002c*/ 	.word	0x00000140


	//----- nvinfo : EIATTR_SW_WAR
	.align		4
.L_14:
        /*0030*/ 	.byte	0x04, 0x36
        /*0032*/ 	.short	(.L_16 - .L_15)
.L_15:
        /*0034*/ 	.word	0x00000008
.L_16:


//--------------------- .nv.callgraph             --------------------------
	.section	.nv.callgraph,"",@"SHT_CUDA_CALLGRAPH"
	.align	4
	.sectionentsize	8
	.align		4
        /*0000*/ 	.word	0x00000000
	.align		4
        /*0004*/ 	.word	0xffffffff
	.align		4
        /*0008*/ 	.word	index@(_Z6kernelv)
	.align		4
        /*000c*/ 	.word	index@(vprintf)
	.align		4
        /*0010*/ 	.word	0x00000000
	.align		4
        /*0014*/ 	.word	0xfffffffe
	.align		4
        /*0018*/ 	.word	0x00000000
	.align		4
        /*001c*/ 	.word	0xfffffffd
	.align		4
        /*0020*/ 	.word	0x00000000
	.align		4
        /*0024*/ 	.word	0xfffffffc


//--------------------- .nv.constant4             --------------------------
	.section	.nv.constant4,"a",@progbits
	.align	8
	.align		8
.nv.constant4:
        /*0000*/ 	.dword	vprintf
	.align		8
        /*0008*/ 	.dword	$str


//--------------------- .text._Z6kernelv          --------------------------
	.section	.text._Z6kernelv,"ax",@progbits
	.align	128
        .global         _Z6kernelv
        .type           _Z6kernelv,@function
        .size           _Z6kernelv,(.L_x_2 - _Z6kernelv)
        .other          _Z6kernelv,@"STO_CUDA_ENTRY STV_DEFAULT"
_Z6kernelv:
.text._Z6kernelv:
[----:B------:R-:W0:Y:S01]  /*0000*/  LDC R1, c[0x0][0x37c] ;  /* 0x0000df00ff017b82 */ /* 0x000e220000000800 */
[----:B------:R-:W1:Y:S01]  /*0010*/  S2R R8, SR_TID.X ;  /* 0x0000000000087919 */ /* 0x000e620000002100 */
[----:B------:R-:W2:Y:S01]  /*0020*/  LDCU UR5, c[0x0][0x2fc] ;  /* 0x00005f80ff0577ac */ /* 0x000ea20008000800 */
[----:B0-----:R-:W-:Y:S01]  /*0030*/  VIADD R1, R1, 0xfffffff0 ;  /* 0xfffffff001017836 */ /* 0x001fe20000000000 */
[----:B------:R-:W-:Y:S01]  /*0040*/  MOV R0, 0x0 ;  /* 0x0000000000007802 */ /* 0x000fe20000000f00 */
[----:B------:R-:W1:Y:S01]  /*0050*/  S2R R9, SR_CTAID.X ;  /* 0x0000000000097919 */ /* 0x000e620000002500 */
[----:B------:R-:W0:Y:S02]  /*0060*/  LDCU UR6, c[0x0][0x360] ;  /* 0x00006c00ff0677ac */ /* 0x000e240008000800 */
[----:B------:R-:W0:Y:S01]  /*0070*/  LDC R10, c[0x0][0x370] ;  /* 0x0000dc00ff0a7b82 */ /* 0x000e220000000800 */
[----:B------:R-:W3:Y:S07]  /*0080*/  LDCU UR4, c[0x0][0x2f8] ;  /* 0x00005f00ff0477ac */ /* 0x000eee0008000800 */
[----:B------:R4:W5:Y:S01]  /*0090*/  LDC.64 R2, c[0x4][R0] ;  /* 0x0100000000027b82 */ /* 0x0009620000000a00 */
[----:B---3--:R-:W-:Y:S01]  /*00a0*/  IADD3 R6, P0, PT, R1, UR4, RZ ;  /* 0x0000000401067c10 */ /* 0x008fe2000ff1e0ff */
[----:B0-----:R-:W-:-:S03]  /*00b0*/  IMAD R11, R10, UR6, RZ ;  /* 0x000000060a0b7c24 */ /* 0x001fc6000f8e02ff */
[----:B--2---:R-:W-:Y:S01]  /*00c0*/  IADD3.X R7, PT, PT, RZ, UR5, RZ, P0, !PT ;  /* 0x00000005ff077c10 */ /* 0x004fe200087fe4ff */
[----:B-1----:R-:W-:Y:S01]  /*00d0*/  IMAD R8, R9, UR6, R8 ;  /* 0x0000000609087c24 */ /* 0x002fe2000f8e0208 */
[----:B------:R-:W0:Y:S04]  /*00e0*/  LDCU.64 UR6, c[0x4][0x8] ;  /* 0x01000100ff0677ac */ /* 0x000e280008000a00 */
[----:B------:R4:W-:Y:S01]  /*00f0*/  STL.128 [R1], R8 ;  /* 0x0000000801007387 */ /* 0x0009e20000100c00 */
[----:B0-----:R-:W-:Y:S01]  /*0100*/  IMAD.U32 R4, RZ, RZ, UR6 ;  /* 0x00000006ff047e24 */ /* 0x001fe2000f8e00ff */
[----:B-----5:R-:W-:-:S07]  /*0110*/  MOV R5, UR7 ;  /* 0x0000000700057c02 */ /* 0x020fce0008000f00 */
[----:B------:R-:W-:-:S07]  /*0120*/  LEPC R20, `(.L_x_0) ;  /* 0x000000001014794e */ /* 0x000fce0000000000 */
[----:B----4-:R-:W-:Y:S05]  /*0130*/  CALL.ABS.NOINC R2 ;  /* 0x0000000002007343 */ /* 0x010fea0003c00000 */
.L_x_0:
[----:B------:R-:W-:Y:S05]  /*0140*/  EXIT ;  /* 0x000000000000794d */ /* 0x000fea0003800000 */
.L_x_1:
[----:B------:R-:W-:-:S00]  /*0150*/  BRA `(.L_x_1) ;  /* 0xfffffffc00fc7947 */ /* 0x000fc0000383ffff */
[----:B------:R-:W-:-:S00]  /*0160*/  NOP ;  /* 0x0000000000007918 */ /* 0x000fc00000000000 */
        /* <DEDUP_REMOVED lines=9> */
.L_x_2:


//--------------------- .nv.global.init           --------------------------
	.section	.nv.global.init,"aw",@progbits
.nv.global.init:
	.type		$str,@object
	.size		$str,(.L_0 - $str)
$str:
        /*0000*/ 	.byte	0x48, 0x65, 0x6c, 0x6c, 0x6f, 0x20, 0x57, 0x6f, 0x72, 0x6c, 0x64, 0x2c, 0x20, 0x6d, 0x79, 0x20
        /*0010*/ 	.byte	0x6e, 0x75, 0x6d, 0x62, 0x65, 0x72, 0x3a, 0x20, 0x25, 0x64, 0x2c, 0x20, 0x62, 0x6c, 0x6f, 0x63
        /*0020*/ 	.byte	0x6b, 0x20, 0x6e, 0x75, 0x6d, 0x62, 0x65, 0x72, 0x3a, 0x20, 0x25, 0x64, 0x2c, 0x20, 0x62, 0x6c
        /*0030*/ 	.byte	0x6f, 0x63, 0x6b, 0x73, 0x3a, 0x20, 0x25, 0x64, 0x2c, 0x20, 0x74, 0x68, 0x72, 0x65, 0x61, 0x64
        /*0040*/ 	.byte	0x73, 0x3a, 0x20, 0x25, 0x64, 0x0a, 0x00
.L_0:


//--------------------- .nv.shared.reserved.0     --------------------------
	.section	.nv.shared.reserved.0,"aw",@nobits
	.weak		__nv_reservedSMEM_offset_0_alias
	.size		__nv_reservedSMEM_offset_0_alias, 0, 64
	.other		__nv_reservedSMEM_offset_0_alias,@"STO_CUDA_RESERVED_SHARED STV_DEFAULT"
__nv_reservedSMEM_offset_0_alias:
	.zero		0
	.zero		64


//--------------------- .nv.constant0._Z6kernelv  --------------------------
	.section	.nv.constant0._Z6kernelv,"a",@progbits
	.sectionflags	@""
	.align	4
.nv.constant0._Z6kernelv:
	.zero		896


//--------------------- SYMBOLS --------------------------

	.type		.nv.reservedSmem.offset0,@object
	.size		.nv.reservedSmem.offset0,0x4
	.type		vprintf,@function
